//
// Generated by NVIDIA NVVM Compiler
//
// Compiler Build ID: CL-36424714
// Cuda compilation tools, release 13.0, V13.0.88
// Based on NVVM 20.0.0
//

.version 9.0
.target sm_100
.address_size 64

	// .globl	_Z5test1Pi

.visible .entry _Z5test1Pi(
	.param .u64 .ptr .align 1 _Z5test1Pi_param_0
)
{
	.reg .pred 	%p<2>;
	.reg .b32 	%r<4>;
	.reg .b64 	%rd<3>;

	ld.param.u64 	%rd1, [_Z5test1Pi_param_0];
	cvta.to.global.u64 	%rd2, %rd1;
	mov.b32 	%r2, 1;
	// begin inline asm
	mov.s32 %r1, %r2;
	// end inline asm
	setp.eq.s32 	%p1, %r1, 1;
	selp.u32 	%r3, 1, 0, %p1;
	st.global.u32 	[%rd2], %r3;
	ret;

}
	// .globl	_Z5test2Pi
.visible .entry _Z5test2Pi(
	.param .u64 .ptr .align 1 _Z5test2Pi_param_0
)
{
	.reg .pred 	%p<2>;
	.reg .b32 	%r<5>;
	.reg .b64 	%rd<3>;

	ld.param.u64 	%rd1, [_Z5test2Pi_param_0];
	cvta.to.global.u64 	%rd2, %rd1;
	mov.b32 	%r2, 34;
	mov.b32 	%r1, 0;
	// begin inline asm
	{
	 .reg .pred p;
	 setp.eq.s32 p, %r2, 34;
	 @p mov.s32 %r1, 1;
	}
	// end inline asm
	setp.eq.s32 	%p1, %r1, 1;
	selp.u32 	%r4, 1, 0, %p1;
	st.global.u32 	[%rd2], %r4;
	ret;

}
	// .globl	_Z5test3Pi
.visible .entry _Z5test3Pi(
	.param .u64 .ptr .align 1 _Z5test3Pi_param_0
)
{
	.reg .pred 	%p<2>;
	.reg .b32 	%r<3>;
	.reg .b64 	%rd<3>;

	ld.param.u64 	%rd1, [_Z5test3Pi_param_0];
	cvta.to.global.u64 	%rd2, %rd1;
	// begin inline asm
	{
	 .reg .u32 p<10>;
	 mov.u32 p0, 2013;
	 mov.u32 p1, p0;
	 mov.u32 p2, p1;
	 mov.u32 p3, p2;
	 mov.u32 p4, p3;
	 mov.u32 p5, p4;
	 mov.u32 p6, p5;
	 mov.u32 p7, p6;
	 mov.u32 p8, p7;
	 mov.u32 p9, p8;
	 mov.u32 %r1, p9;
	}
	// end inline asm
	setp.eq.s32 	%p1, %r1, 2013;
	selp.u32 	%r2, 1, 0, %p1;
	st.global.u32 	[%rd2], %r2;
	ret;

}
	// .globl	_Z5test4Pi
.visible .entry _Z5test4Pi(
	.param .u64 .ptr .align 1 _Z5test4Pi_param_0
)
{
	.reg .pred 	%p<2>;
	.reg .b32 	%r<5>;
	.reg .b64 	%rd<3>;

	ld.param.u64 	%rd1, [_Z5test4Pi_param_0];
	cvta.to.global.u64 	%rd2, %rd1;
	mov.b32 	%r2, 35;
	mov.b32 	%r1, 0;
	// begin inline asm
	{
	 .reg .pred p;
	 setp.eq.s32 p, %r2, 35;
	 @p mov.s32 %r1, 1;
	}
	// end inline asm
	setp.eq.s32 	%p1, %r1, 1;
	selp.u32 	%r4, 1, 0, %p1;
	st.global.u32 	[%rd2], %r4;
	ret;

}
	// .globl	_Z5test5Pi
.visible .entry _Z5test5Pi(
	.param .u64 .ptr .align 1 _Z5test5Pi_param_0
)
{
	.reg .pred 	%p<2>;
	.reg .b32 	%r<5>;
	.reg .b64 	%rd<3>;

	ld.param.u64 	%rd1, [_Z5test5Pi_param_0];
	cvta.to.global.u64 	%rd2, %rd1;
	mov.b32 	%r2, 1;
	mov.b32 	%r3, 0;
	// begin inline asm
	add.s32.sat %r1, %r2, %r3;
	// end inline asm
	setp.eq.s32 	%p1, %r1, 1;
	selp.u32 	%r4, 1, 0, %p1;
	st.global.u32 	[%rd2], %r4;
	ret;

}


// ===== COMPILED SASS (sm_100) =====

	.target	sm_100

	.elftype	@"ET_EXEC"


//--------------------- .note.nv.tkinfo           --------------------------
	.section	.note.nv.tkinfo,"",@"SHT_NOTE"
	.sectionflags	@"SHF_NOTE_NV_TKINFO"
	.tkinfo
        /*0018*/ 	.word	0x00000002
        /*0030*/ 	.string	""
        /*0030*/ 	.string	"ptxas"
        /*0030*/ 	.string	"Cuda compilation tools, release 13.0, V13.0.88"
        /*0030*/ 	.string	"Build cuda_13.0.r13.0/compiler.36424714_0"
        /*0030*/ 	.string	"-arch sm_100 -m 64 "



//--------------------- .note.nv.cuinfo           --------------------------
	.section	.note.nv.cuinfo,"",@"SHT_NOTE"
	.sectionflags	@"SHF_NOTE_NV_CUINFO"
        /*0018*/ 	.short	0x0002
        /*001a*/ 	.short	0x0064
        /*001c*/ 	.short	0x0082
	.zero		2


//--------------------- .nv.info                  --------------------------
	.section	.nv.info,"",@"SHT_CUDA_INFO"
	.align	4


	//----- nvinfo : EIATTR_REGCOUNT
	.align		4
        /*0000*/ 	.byte	0x04, 0x2f
        /*0002*/ 	.short	(.L_1 - .L_0)
	.align		4
.L_0:
        /*0004*/ 	.word	index@(_Z5test1Pi)
        /*0008*/ 	.word	0x00000008


	//----- nvinfo : EIATTR_FRAME_SIZE
	.align		4
.L_1:
        /*000c*/ 	.byte	0x04, 0x11
        /*000e*/ 	.short	(.L_3 - .L_2)
	.align		4
.L_2:
        /*0010*/ 	.word	index@(_Z5test1Pi)
        /*0014*/ 	.word	0x00000000


	//----- nvinfo : EIATTR_REGCOUNT
	.align		4
.L_3:
        /*0018*/ 	.byte	0x04, 0x2f
        /*001a*/ 	.short	(.L_5 - .L_4)
	.align		4
.L_4:
        /*001c*/ 	.word	index@(_Z5test2Pi)
        /*0020*/ 	.word	0x00000008


	//----- nvinfo : EIATTR_FRAME_SIZE
	.align		4
.L_5:
        /*0024*/ 	.byte	0x04, 0x11
        /*0026*/ 	.short	(.L_7 - .L_6)
	.align		4
.L_6:
        /*0028*/ 	.word	index@(_Z5test2Pi)
        /*002c*/ 	.word	0x00000000


	//----- nvinfo : EIATTR_REGCOUNT
	.align		4
.L_7:
        /*0030*/ 	.byte	0x04, 0x2f
        /*0032*/ 	.short	(.L_9 - .L_8)
	.align		4
.L_8:
        /*0034*/ 	.word	index@(_Z5test3Pi)
        /*0038*/ 	.word	0x00000008


	//----- nvinfo : EIATTR_FRAME_SIZE
	.align		4
.L_9:
        /*003c*/ 	.byte	0x04, 0x11
        /*003e*/ 	.short	(.L_11 - .L_10)
	.align		4
.L_10:
        /*0040*/ 	.word	index@(_Z5test3Pi)
        /*0044*/ 	.word	0x00000000


	//----- nvinfo : EIATTR_REGCOUNT
	.align		4
.L_11:
        /*0048*/ 	.byte	0x04, 0x2f
        /*004a*/ 	.short	(.L_13 - .L_12)
	.align		4
.L_12:
        /*004c*/ 	.word	index@(_Z5test4Pi)
        /*0050*/ 	.word	0x00000008


	//----- nvinfo : EIATTR_FRAME_SIZE
	.align		4
.L_13:
        /*0054*/ 	.byte	0x04, 0x11
        /*0056*/ 	.short	(.L_15 - .L_14)
	.align		4
.L_14:
        /*0058*/ 	.word	index@(_Z5test4Pi)
        /*005c*/ 	.word	0x00000000


	//----- nvinfo : EIATTR_REGCOUNT
	.align		4
.L_15:
        /*0060*/ 	.byte	0x04, 0x2f
        /*0062*/ 	.short	(.L_17 - .L_16)
	.align		4
.L_16:
        /*0064*/ 	.word	index@(_Z5test5Pi)
        /*0068*/ 	.word	0x00000008


	//----- nvinfo : EIATTR_FRAME_SIZE
	.align		4
.L_17:
        /*006c*/ 	.byte	0x04, 0x11
        /*006e*/ 	.short	(.L_19 - .L_18)
	.align		4
.L_18:
        /*0070*/ 	.word	index@(_Z5test5Pi)
        /*0074*/ 	.word	0x00000000


	//----- nvinfo : EIATTR_MIN_STACK_SIZE
	.align		4
.L_19:
        /*0078*/ 	.byte	0x04, 0x12
        /*007a*/ 	.short	(.L_21 - .L_20)
	.align		4
.L_20:
        /*007c*/ 	.word	index@(_Z5test5Pi)
        /*0080*/ 	.word	0x00000000


	//----- nvinfo : EIATTR_MIN_STACK_SIZE
	.align		4
.L_21:
        /*0084*/ 	.byte	0x04, 0x12
        /*0086*/ 	.short	(.L_23 - .L_22)
	.align		4
.L_22:
        /*0088*/ 	.word	index@(_Z5test4Pi)
        /*008c*/ 	.word	0x00000000


	//----- nvinfo : EIATTR_MIN_STACK_SIZE
	.align		4
.L_23:
        /*0090*/ 	.byte	0x04, 0x12
        /*0092*/ 	.short	(.L_25 - .L_24)
	.align		4
.L_24:
        /*0094*/ 	.word	index@(_Z5test3Pi)
        /*0098*/ 	.word	0x00000000


	//----- nvinfo : EIATTR_MIN_STACK_SIZE
	.align		4
.L_25:
        /*009c*/ 	.byte	0x04, 0x12
        /*009e*/ 	.short	(.L_27 - .L_26)
	.align		4
.L_26:
        /*00a0*/ 	.word	index@(_Z5test2Pi)
        /*00a4*/ 	.word	0x00000000


	//----- nvinfo : EIATTR_MIN_STACK_SIZE
	.align		4
.L_27:
        /*00a8*/ 	.byte	0x04, 0x12
        /*00aa*/ 	.short	(.L_29 - .L_28)
	.align		4
.L_28:
        /*00ac*/ 	.word	index@(_Z5test1Pi)
        /*00b0*/ 	.word	0x00000000
.L_29:


//--------------------- .nv.compat                --------------------------
	.section	.nv.compat,"",@"SHT_CUDA_COMPAT_INFO"
	.align	4
        /*0000*/ 	.byte	0x02, 0x09, 0x00, 0x00, 0x02, 0x02, 0x01, 0x00, 0x02, 0x05, 0x05, 0x00, 0x03, 0x07, 0x01, 0x01
        /*0010*/ 	.byte	0x02, 0x03, 0x00, 0x00, 0x02, 0x06, 0x01, 0x00, 0x04, 0x0b, 0x08, 0x00, 0x09, 0x00, 0x00, 0x00
        /*0020*/ 	.byte	0x00, 0x00, 0x00, 0x00


//--------------------- .nv.info._Z5test5Pi       --------------------------
	.section	.nv.info._Z5test5Pi,"",@"SHT_CUDA_INFO"
	.sectionflags	@""
	.align	4


	//----- nvinfo : EIATTR_CUDA_API_VERSION
	.align		4
        /*0000*/ 	.byte	0x04, 0x37
        /*0002*/ 	.short	(.L_31 - .L_30)
.L_30:
        /*0004*/ 	.word	0x00000082


	//----- nvinfo : EIATTR_KPARAM_INFO
	.align		4
.L_31:
        /*0008*/ 	.byte	0x04, 0x17
        /*000a*/ 	.short	(.L_33 - .L_32)
.L_32:
        /*000c*/ 	.word	0x00000000
        /*0010*/ 	.short	0x0000
        /*0012*/ 	.short	0x0000
        /*0014*/ 	.byte	0x00, 0xf5, 0x21, 0x00


	//----- nvinfo : EIATTR_SPARSE_MMA_MASK
	.align		4
.L_33:
        /*0018*/ 	.byte	0x03, 0x50
        /*001a*/ 	.short	0x0000


	//----- nvinfo : EIATTR_MAXREG_COUNT
	.align		4
        /*001c*/ 	.byte	0x03, 0x1b
        /*001e*/ 	.short	0x00ff


	//----- nvinfo : EIATTR_MERCURY_ISA_VERSION
	.align		4
        /*0020*/ 	.byte	0x03, 0x5f
        /*0022*/ 	.short	0x0101


	//----- nvinfo : EIATTR_VRC_CTA_INIT_COUNT
	.align		4
        /*0024*/ 	.byte	0x02, 0x4a
	.zero		1
	.zero		1


	//----- nvinfo : EIATTR_EXIT_INSTR_OFFSETS
	.align		4
        /*0028*/ 	.byte	0x04, 0x1c
        /*002a*/ 	.short	(.L_35 - .L_34)


	//   ....[0]....
.L_34:
        /*002c*/ 	.word	0x00000050


	//----- nvinfo : EIATTR_CBANK_PARAM_SIZE
	.align		4
.L_35:
        /*0030*/ 	.byte	0x03, 0x19
        /*0032*/ 	.short	0x0008


	//----- nvinfo : EIATTR_PARAM_CBANK
	.align		4
        /*0034*/ 	.byte	0x04, 0x0a
        /*0036*/ 	.short	(.L_37 - .L_36)
	.align		4
.L_36:
        /*0038*/ 	.word	index@(.nv.constant0._Z5test5Pi)
        /*003c*/ 	.short	0x0380
        /*003e*/ 	.short	0x0008


	//----- nvinfo : EIATTR_SW_WAR
	.align		4
.L_37:
        /*0040*/ 	.byte	0x04, 0x36
        /*0042*/ 	.short	(.L_39 - .L_38)
.L_38:
        /*0044*/ 	.word	0x00000008
.L_39:


//--------------------- .nv.info._Z5test4Pi       --------------------------
	.section	.nv.info._Z5test4Pi,"",@"SHT_CUDA_INFO"
	.sectionflags	@""
	.align	4


	//----- nvinfo : EIATTR_CUDA_API_VERSION
	.align		4
        /*0000*/ 	.byte	0x04, 0x37
        /*0002*/ 	.short	(.L_41 - .L_40)
.L_40:
        /*0004*/ 	.word	0x00000082


	//----- nvinfo : EIATTR_KPARAM_INFO
	.align		4
.L_41:
        /*0008*/ 	.byte	0x04, 0x17
        /*000a*/ 	.short	(.L_43 - .L_42)
.L_42:
        /*000c*/ 	.word	0x00000000
        /*0010*/ 	.short	0x0000
        /*0012*/ 	.short	0x0000
        /*0014*/ 	.byte	0x00, 0xf5, 0x21, 0x00


	//----- nvinfo : EIATTR_SPARSE_MMA_MASK
	.align		4
.L_43:
        /*0018*/ 	.byte	0x03, 0x50
        /*001a*/ 	.short	0x0000


	//----- nvinfo : EIATTR_MAXREG_COUNT
	.align		4
        /*001c*/ 	.byte	0x03, 0x1b
        /*001e*/ 	.short	0x00ff


	//----- nvinfo : EIATTR_MERCURY_ISA_VERSION
	.align		4
        /*0020*/ 	.byte	0x03, 0x5f
        /*0022*/ 	.short	0x0101


	//----- nvinfo : EIATTR_VRC_CTA_INIT_COUNT
	.align		4
        /*0024*/ 	.byte	0x02, 0x4a
	.zero		1
	.zero		1


	//----- nvinfo : EIATTR_EXIT_INSTR_OFFSETS
	.align		4
        /*0028*/ 	.byte	0x04, 0x1c
        /*002a*/ 	.short	(.L_45 - .L_44)


	//   ....[0]....
.L_44:
        /*002c*/ 	.word	0x00000050


	//----- nvinfo : EIATTR_CBANK_PARAM_SIZE
	.align		4
.L_45:
        /*0030*/ 	.byte	0x03, 0x19
        /*0032*/ 	.short	0x0008


	//----- nvinfo : EIATTR_PARAM_CBANK
	.align		4
        /*0034*/ 	.byte	0x04, 0x0a
        /*0036*/ 	.short	(.L_47 - .L_46)
	.align		4
.L_46:
        /*0038*/ 	.word	index@(.nv.constant0._Z5test4Pi)
        /*003c*/ 	.short	0x0380
        /*003e*/ 	.short	0x0008


	//----- nvinfo : EIATTR_SW_WAR
	.align		4
.L_47:
        /*0040*/ 	.byte	0x04, 0x36
        /*0042*/ 	.short	(.L_49 - .L_48)
.L_48:
        /*0044*/ 	.word	0x00000008
.L_49:


//--------------------- .nv.info._Z5test3Pi       --------------------------
	.section	.nv.info._Z5test3Pi,"",@"SHT_CUDA_INFO"
	.sectionflags	@""
	.align	4


	//----- nvinfo : EIATTR_CUDA_API_VERSION
	.align		4
        /*0000*/ 	.byte	0x04, 0x37
        /*0002*/ 	.short	(.L_51 - .L_50)
.L_50:
        /*0004*/ 	.word	0x00000082


	//----- nvinfo : EIATTR_KPARAM_INFO
	.align		4
.L_51:
        /*0008*/ 	.byte	0x04, 0x17
        /*000a*/ 	.short	(.L_53 - .L_52)
.L_52:
        /*000c*/ 	.word	0x00000000
        /*0010*/ 	.short	0x0000
        /*0012*/ 	.short	0x0000
        /*0014*/ 	.byte	0x00, 0xf5, 0x21, 0x00


	//----- nvinfo : EIATTR_SPARSE_MMA_MASK
	.align		4
.L_53:
        /*0018*/ 	.byte	0x03, 0x50
        /*001a*/ 	.short	0x0000


	//----- nvinfo : EIATTR_MAXREG_COUNT
	.align		4
        /*001c*/ 	.byte	0x03, 0x1b
        /*001e*/ 	.short	0x00ff


	//----- nvinfo : EIATTR_MERCURY_ISA_VERSION
	.align		4
        /*0020*/ 	.byte	0x03, 0x5f
        /*0022*/ 	.short	0x0101


	//----- nvinfo : EIATTR_VRC_CTA_INIT_COUNT
	.align		4
        /*0024*/ 	.byte	0x02, 0x4a
	.zero		1
	.zero		1


	//----- nvinfo : EIATTR_EXIT_INSTR_OFFSETS
	.align		4
        /*0028*/ 	.byte	0x04, 0x1c
        /*002a*/ 	.short	(.L_55 - .L_54)


	//   ....[0]....
.L_54:
        /*002c*/ 	.word	0x00000050


	//----- nvinfo : EIATTR_CBANK_PARAM_SIZE
	.align		4
.L_55:
        /*0030*/ 	.byte	0x03, 0x19
        /*0032*/ 	.short	0x0008


	//----- nvinfo : EIATTR_PARAM_CBANK
	.align		4
        /*0034*/ 	.byte	0x04, 0x0a
        /*0036*/ 	.short	(.L_57 - .L_56)
	.align		4
.L_56:
        /*0038*/ 	.word	index@(.nv.constant0._Z5test3Pi)
        /*003c*/ 	.short	0x0380
        /*003e*/ 	.short	0x0008


	//----- nvinfo : EIATTR_SW_WAR
	.align		4
.L_57:
        /*0040*/ 	.byte	0x04, 0x36
        /*0042*/ 	.short	(.L_59 - .L_58)
.L_58:
        /*0044*/ 	.word	0x00000008
.L_59:


//--------------------- .nv.info._Z5test2Pi       --------------------------
	.section	.nv.info._Z5test2Pi,"",@"SHT_CUDA_INFO"
	.sectionflags	@""
	.align	4


	//----- nvinfo : EIATTR_CUDA_API_VERSION
	.align		4
        /*0000*/ 	.byte	0x04, 0x37
        /*0002*/ 	.short	(.L_61 - .L_60)
.L_60:
        /*0004*/ 	.word	0x00000082


	//----- nvinfo : EIATTR_KPARAM_INFO
	.align		4
.L_61:
        /*0008*/ 	.byte	0x04, 0x17
        /*000a*/ 	.short	(.L_63 - .L_62)
.L_62:
        /*000c*/ 	.word	0x00000000
        /*0010*/ 	.short	0x0000
        /*0012*/ 	.short	0x0000
        /*0014*/ 	.byte	0x00, 0xf5, 0x21, 0x00


	//----- nvinfo : EIATTR_SPARSE_MMA_MASK
	.align		4
.L_63:
        /*0018*/ 	.byte	0x03, 0x50
        /*001a*/ 	.short	0x0000


	//----- nvinfo : EIATTR_MAXREG_COUNT
	.align		4
        /*001c*/ 	.byte	0x03, 0x1b
        /*001e*/ 	.short	0x00ff


	//----- nvinfo : EIATTR_MERCURY_ISA_VERSION
	.align		4
        /*0020*/ 	.byte	0x03, 0x5f
        /*0022*/ 	.short	0x0101


	//----- nvinfo : EIATTR_VRC_CTA_INIT_COUNT
	.align		4
        /*0024*/ 	.byte	0x02, 0x4a
	.zero		1
	.zero		1


	//----- nvinfo : EIATTR_EXIT_INSTR_OFFSETS
	.align		4
        /*0028*/ 	.byte	0x04, 0x1c
        /*002a*/ 	.short	(.L_65 - .L_64)


	//   ....[0]....
.L_64:
        /*002c*/ 	.word	0x00000050


	//----- nvinfo : EIATTR_CBANK_PARAM_SIZE
	.align		4
.L_65:
        /*0030*/ 	.byte	0x03, 0x19
        /*0032*/ 	.short	0x0008


	//----- nvinfo : EIATTR_PARAM_CBANK
	.align		4
        /*0034*/ 	.byte	0x04, 0x0a
        /*0036*/ 	.short	(.L_67 - .L_66)
	.align		4
.L_66:
        /*0038*/ 	.word	index@(.nv.constant0._Z5test2Pi)
        /*003c*/ 	.short	0x0380
        /*003e*/ 	.short	0x0008


	//----- nvinfo : EIATTR_SW_WAR
	.align		4
.L_67:
        /*0040*/ 	.byte	0x04, 0x36
        /*0042*/ 	.short	(.L_69 - .L_68)
.L_68:
        /*0044*/ 	.word	0x00000008
.L_69:


//--------------------- .nv.info._Z5test1Pi       --------------------------
	.section	.nv.info._Z5test1Pi,"",@"SHT_CUDA_INFO"
	.sectionflags	@""
	.align	4


	//----- nvinfo : EIATTR_CUDA_API_VERSION
	.align		4
        /*0000*/ 	.byte	0x04, 0x37
        /*0002*/ 	.short	(.L_71 - .L_70)
.L_70:
        /*0004*/ 	.word	0x00000082


	//----- nvinfo : EIATTR_KPARAM_INFO
	.align		4
.L_71:
        /*0008*/ 	.byte	0x04, 0x17
        /*000a*/ 	.short	(.L_73 - .L_72)
.L_72:
        /*000c*/ 	.word	0x00000000
        /*0010*/ 	.short	0x0000
        /*0012*/ 	.short	0x0000
        /*0014*/ 	.byte	0x00, 0xf5, 0x21, 0x00


	//----- nvinfo : EIATTR_SPARSE_MMA_MASK
	.align		4
.L_73:
        /*0018*/ 	.byte	0x03, 0x50
        /*001a*/ 	.short	0x0000


	//----- nvinfo : EIATTR_MAXREG_COUNT
	.align		4
        /*001c*/ 	.byte	0x03, 0x1b
        /*001e*/ 	.short	0x00ff


	//----- nvinfo : EIATTR_MERCURY_ISA_VERSION
	.align		4
        /*0020*/ 	.byte	0x03, 0x5f
        /*0022*/ 	.short	0x0101


	//----- nvinfo : EIATTR_VRC_CTA_INIT_COUNT
	.align		4
        /*0024*/ 	.byte	0x02, 0x4a
	.zero		1
	.zero		1


	//----- nvinfo : EIATTR_EXIT_INSTR_OFFSETS
	.align		4
        /*0028*/ 	.byte	0x04, 0x1c
        /*002a*/ 	.short	(.L_75 - .L_74)


	//   ....[0]....
.L_74:
        /*002c*/ 	.word	0x00000050


	//----- nvinfo : EIATTR_CBANK_PARAM_SIZE
	.align		4
.L_75:
        /*0030*/ 	.byte	0x03, 0x19
        /*0032*/ 	.short	0x0008


	//----- nvinfo : EIATTR_PARAM_CBANK
	.align		4
        /*0034*/ 	.byte	0x04, 0x0a
        /*0036*/ 	.short	(.L_77 - .L_76)
	.align		4
.L_76:
        /*0038*/ 	.word	index@(.nv.constant0._Z5test1Pi)
        /*003c*/ 	.short	0x0380
        /*003e*/ 	.short	0x0008


	//----- nvinfo : EIATTR_SW_WAR
	.align		4
.L_77:
        /*0040*/ 	.byte	0x04, 0x36
        /*0042*/ 	.short	(.L_79 - .L_78)
.L_78:
        /*0044*/ 	.word	0x00000008
.L_79:


//--------------------- .nv.callgraph             --------------------------
	.section	.nv.callgraph,"",@"SHT_CUDA_CALLGRAPH"
	.align	4
	.sectionentsize	8
	.align		4
        /*0000*/ 	.word	0x00000000
	.align		4
        /*0004*/ 	.word	0xffffffff
	.align		4
        /*0008*/ 	.word	0x00000000
	.align		4
        /*000c*/ 	.word	0xfffffffe
	.align		4
        /*0010*/ 	.word	0x00000000
	.align		4
        /*0014*/ 	.word	0xfffffffd
	.align		4
        /*0018*/ 	.word	0x00000000
	.align		4
        /*001c*/ 	.word	0xfffffffc


//--------------------- .text._Z5test5Pi          --------------------------
	.section	.text._Z5test5Pi,"ax",@progbits
	.align	128
        .global         _Z5test5Pi
        .type           _Z5test5Pi,@function
        .size           _Z5test5Pi,(.L_x_5 - _Z5test5Pi)
        .other          _Z5test5Pi,@"STO_CUDA_ENTRY STV_DEFAULT"
_Z5test5Pi:
.text._Z5test5Pi:
[----:B------:R-:W-:Y:S08]  /*0000*/  LDC R1, c[0x0][0x37c] ;  /* 0x0000df00ff017b82 */ /* 0x000ff00000000800 */
[----:B------:R-:W0:Y:S01]  /*0010*/  LDC.64 R2, c[0x0][0x380] ;  /* 0x0000e000ff027b82 */ /* 0x000e220000000a00 */
[----:B------:R-:W0:Y:S01]  /*0020*/  LDCU.64 UR4, c[0x0][0x358] ;  /* 0x00006b00ff0477ac */ /* 0x000e220008000a00 */
[----:B------:R-:W-:-:S05]  /*0030*/  HFMA2 R5, -RZ, RZ, 0, 5.9604644775390625e-08 ;  /* 0x00000001ff057431 */ /* 0x000fca00000001ff */
[----:B0-----:R-:W-:Y:S01]  /*0040*/  STG.E desc[UR4][R2.64], R5 ;  /* 0x0000000502007986 */ /* 0x001fe2000c101904 */
[----:B------:R-:W-:Y:S05]  /*0050*/  EXIT ;  /* 0x000000000000794d */ /* 0x000fea0003800000 */
.L_x_0:
[----:B------:R-:W-:-:S00]  /*0060*/  BRA `(.L_x_0) ;  /* 0xfffffffc00fc7947 */ /* 0x000fc0000383ffff */
[----:B------:R-:W-:-:S00]  /*0070*/  NOP ;  /* 0x0000000000007918 */ /* 0x000fc00000000000 */
        /* <DEDUP_REMOVED lines=8> */
.L_x_5:


//--------------------- .text._Z5test4Pi          --------------------------
	.section	.text._Z5test4Pi,"ax",@progbits
	.align	128
        .global         _Z5test4Pi
        .type           _Z5test4Pi,@function
        .size           _Z5test4Pi,(.L_x_6 - _Z5test4Pi)
        .other          _Z5test4Pi,@"STO_CUDA_ENTRY STV_DEFAULT"
_Z5test4Pi:
.text._Z5test4Pi:
[----:B------:R-:W-:Y:S08]  /*0000*/  LDC R1, c[0x0][0x37c] ;  /* 0x0000df00ff017b82 */ /* 0x000ff00000000800 */
[----:B------:R-:W0:Y:S01]  /*0010*/  LDC.64 R2, c[0x0][0x380] ;  /* 0x0000e000ff027b82 */ /* 0x000e220000000a00 */
[----:B------:R-:W0:Y:S01]  /*0020*/  LDCU.64 UR4, c[0x0][0x358] ;  /* 0x00006b00ff0477ac */ /* 0x000e220008000a00 */
[----:B------:R-:W-:-:S05]  /*0030*/  HFMA2 R5, -RZ, RZ, 0, 5.9604644775390625e-08 ;  /* 0x00000001ff057431 */ /* 0x000fca00000001ff */
[----:B0-----:R-:W-:Y:S01]  /*0040*/  STG.E desc[UR4][R2.64], R5 ;  /* 0x0000000502007986 */ /* 0x001fe2000c101904 */
[----:B------:R-:W-:Y:S05]  /*0050*/  EXIT ;  /* 0x000000000000794d */ /* 0x000fea0003800000 */
.L_x_1:
        /* <DEDUP_REMOVED lines=10> */
.L_x_6:


//--------------------- .text._Z5test3Pi          --------------------------
	.section	.text._Z5test3Pi,"ax",@progbits
	.align	128
        .global         _Z5test3Pi
        .type           _Z5test3Pi,@function
        .size           _Z5test3Pi,(.L_x_7 - _Z5test3Pi)
        .other          _Z5test3Pi,@"STO_CUDA_ENTRY STV_DEFAULT"
_Z5test3Pi:
.text._Z5test3Pi:
[----:B------:R-:W-:Y:S08]  /*0000*/  LDC R1, c[0x0][0x37c] ;  /* 0x0000df00ff017b82 */ /* 0x000ff00000000800 */
[----:B------:R-:W0:Y:S01]  /*0010*/  LDC.64 R2, c[0x0][0x380] ;  /* 0x0000e000ff027b82 */ /* 0x000e220000000a00 */
[----:B------:R-:W0:Y:S01]  /*0020*/  LDCU.64 UR4, c[0x0][0x358] ;  /* 0x00006b00ff0477ac */ /* 0x000e220008000a00 */
[----:B------:R-:W-:-:S05]  /*0030*/  HFMA2 R5, -RZ, RZ, 0, 5.9604644775390625e-08 ;  /* 0x00000001ff057431 */ /* 0x000fca00000001ff */
[----:B0-----:R-:W-:Y:S01]  /*0040*/  STG.E desc[UR4][R2.64], R5 ;  /* 0x0000000502007986 */ /* 0x001fe2000c101904 */
[----:B------:R-:W-:Y:S05]  /*0050*/  EXIT ;  /* 0x000000000000794d */ /* 0x000fea0003800000 */
.L_x_2:
        /* <DEDUP_REMOVED lines=10> */
.L_x_7:


//--------------------- .text._Z5test2Pi          --------------------------
	.section	.text._Z5test2Pi,"ax",@progbits
	.align	128
        .global         _Z5test2Pi
        .type           _Z5test2Pi,@function
        .size           _Z5test2Pi,(.L_x_8 - _Z5test2Pi)
        .other          _Z5test2Pi,@"STO_CUDA_ENTRY STV_DEFAULT"
_Z5test2Pi:
.text._Z5test2Pi:
[----:B------:R-:W-:Y:S08]  /*0000*/  LDC R1, c[0x0][0x37c] ;  /* 0x0000df00ff017b82 */ /* 0x000ff00000000800 */
[----:B------:R-:W0:Y:S01]  /*0010*/  LDC.64 R2, c[0x0][0x380] ;  /* 0x0000e000ff027b82 */ /* 0x000e220000000a00 */
[----:B------:R-:W0:Y:S01]  /*0020*/  LDCU.64 UR4, c[0x0][0x358] ;  /* 0x00006b00ff0477ac */ /* 0x000e220008000a00 */
[----:B------:R-:W-:-:S05]  /*0030*/  HFMA2 R5, -RZ, RZ, 0, 5.9604644775390625e-08 ;  /* 0x00000001ff057431 */ /* 0x000fca00000001ff */
[----:B0-----:R-:W-:Y:S01]  /*0040*/  STG.E desc[UR4][R2.64], R5 ;  /* 0x0000000502007986 */ /* 0x001fe2000c101904 */
[----:B------:R-:W-:Y:S05]  /*0050*/  EXIT ;  /* 0x000000000000794d */ /* 0x000fea0003800000 */
.L_x_3:
        /* <DEDUP_REMOVED lines=10> */
.L_x_8:


//--------------------- .text._Z5test1Pi          --------------------------
	.section	.text._Z5test1Pi,"ax",@progbits
	.align	128
        .global         _Z5test1Pi
        .type           _Z5test1Pi,@function
        .size           _Z5test1Pi,(.L_x_9 - _Z5test1Pi)
        .other          _Z5test1Pi,@"STO_CUDA_ENTRY STV_DEFAULT"
_Z5test1Pi:
.text._Z5test1Pi:
[----:B------:R-:W-:Y:S08]  /*0000*/  LDC R1, c[0x0][0x37c] ;  /* 0x0000df00ff017b82 */ /* 0x000ff00000000800 */
[----:B------:R-:W0:Y:S01]  /*0010*/  LDC.64 R2, c[0x0][0x380] ;  /* 0x0000e000ff027b82 */ /* 0x000e220000000a00 */
[----:B------:R-:W0:Y:S01]  /*0020*/  LDCU.64 UR4, c[0x0][0x358] ;  /* 0x00006b00ff0477ac */ /* 0x000e220008000a00 */
[----:B------:R-:W-:-:S05]  /*0030*/  HFMA2 R5, -RZ, RZ, 0, 5.9604644775390625e-08 ;  /* 0x00000001ff057431 */ /* 0x000fca00000001ff */
[----:B0-----:R-:W-:Y:S01]  /*0040*/  STG.E desc[UR4][R2.64], R5 ;  /* 0x0000000502007986 */ /* 0x001fe2000c101904 */
[----:B------:R-:W-:Y:S05]  /*0050*/  EXIT ;  /* 0x000000000000794d */ /* 0x000fea0003800000 */
.L_x_4:
        /* <DEDUP_REMOVED lines=10> */
.L_x_9:


//--------------------- .nv.shared.reserved.0     --------------------------
	.section	.nv.shared.reserved.0,"aw",@nobits
	.weak		__nv_reservedSMEM_offset_0_alias
	.size		__nv_reservedSMEM_offset_0_alias, 0, 64
	.other		__nv_reservedSMEM_offset_0_alias,@"STO_CUDA_RESERVED_SHARED STV_DEFAULT"
__nv_reservedSMEM_offset_0_alias:
	.zero		0
	.zero		64


//--------------------- .nv.constant0._Z5test5Pi  --------------------------
	.section	.nv.constant0._Z5test5Pi,"a",@progbits
	.sectionflags	@""
	.align	4
.nv.constant0._Z5test5Pi:
	.zero		904


//--------------------- .nv.constant0._Z5test4Pi  --------------------------
	.section	.nv.constant0._Z5test4Pi,"a",@progbits
	.sectionflags	@""
	.align	4
.nv.constant0._Z5test4Pi:
	.zero		904


//--------------------- .nv.constant0._Z5test3Pi  --------------------------
	.section	.nv.constant0._Z5test3Pi,"a",@progbits
	.sectionflags	@""
	.align	4
.nv.constant0._Z5test3Pi:
	.zero		904


//--------------------- .nv.constant0._Z5test2Pi  --------------------------
	.section	.nv.constant0._Z5test2Pi,"a",@progbits
	.sectionflags	@""
	.align	4
.nv.constant0._Z5test2Pi:
	.zero		904


//--------------------- .nv.constant0._Z5test1Pi  --------------------------
	.section	.nv.constant0._Z5test1Pi,"a",@progbits
	.sectionflags	@""
	.align	4
.nv.constant0._Z5test1Pi:
	.zero		904


//--------------------- SYMBOLS --------------------------

	.type		.nv.reservedSmem.offset0,@object
	.size		.nv.reservedSmem.offset0,0x4
